//
// Generated by NVIDIA NVVM Compiler
//
// Compiler Build ID: CL-36424714
// Cuda compilation tools, release 13.0, V13.0.88
// Based on NVVM 20.0.0
//

.version 9.0
.target sm_100
.address_size 64

	// .globl	_Z13decode_kernelPfiifP14AlignDetectionPii

.visible .entry _Z13decode_kernelPfiifP14AlignDetectionPii(
	.param .u64 .ptr .align 1 _Z13decode_kernelPfiifP14AlignDetectionPii_param_0,
	.param .u32 _Z13decode_kernelPfiifP14AlignDetectionPii_param_1,
	.param .u32 _Z13decode_kernelPfiifP14AlignDetectionPii_param_2,
	.param .f32 _Z13decode_kernelPfiifP14AlignDetectionPii_param_3,
	.param .u64 .ptr .align 1 _Z13decode_kernelPfiifP14AlignDetectionPii_param_4,
	.param .u64 .ptr .align 1 _Z13decode_kernelPfiifP14AlignDetectionPii_param_5,
	.param .u32 _Z13decode_kernelPfiifP14AlignDetectionPii_param_6
)
{
	.reg .pred 	%p<42>;
	.reg .b32 	%r<123>;
	.reg .b32 	%f<93>;
	.reg .b64 	%rd<51>;

	ld.param.u64 	%rd4, [_Z13decode_kernelPfiifP14AlignDetectionPii_param_0];
	ld.param.u32 	%r39, [_Z13decode_kernelPfiifP14AlignDetectionPii_param_1];
	ld.param.u32 	%r40, [_Z13decode_kernelPfiifP14AlignDetectionPii_param_2];
	ld.param.f32 	%f17, [_Z13decode_kernelPfiifP14AlignDetectionPii_param_3];
	ld.param.u64 	%rd2, [_Z13decode_kernelPfiifP14AlignDetectionPii_param_4];
	ld.param.u64 	%rd3, [_Z13decode_kernelPfiifP14AlignDetectionPii_param_5];
	ld.param.u32 	%r41, [_Z13decode_kernelPfiifP14AlignDetectionPii_param_6];
	cvta.to.global.u64 	%rd1, %rd4;
	mov.u32 	%r42, %ctaid.x;
	mov.u32 	%r43, %ntid.x;
	mov.u32 	%r44, %tid.x;
	mad.lo.s32 	%r1, %r42, %r43, %r44;
	setp.ge.s32 	%p1, %r1, %r39;
	@%p1 bra 	$L__BB0_18;
	setp.lt.s32 	%p2, %r40, 1;
	mov.f32 	%f90, 0fBF800000;
	mov.f32 	%f92, %f90;
	@%p2 bra 	$L__BB0_15;
	and.b32  	%r2, %r40, 15;
	setp.lt.u32 	%p3, %r40, 16;
	mov.f32 	%f90, 0fBF800000;
	mov.b32 	%r122, -1;
	mov.b32 	%r113, 0;
	@%p3 bra 	$L__BB0_5;
	and.b32  	%r113, %r40, 2147483632;
	shl.b32 	%r50, %r39, 2;
	add.s32 	%r106, %r1, %r50;
	shl.b32 	%r5, %r39, 4;
	mov.f32 	%f90, 0fBF800000;
	mov.b32 	%r122, -1;
	mov.b32 	%r107, 0;
	mul.wide.s32 	%rd7, %r39, 4;
$L__BB0_4:
	.pragma "nounroll";
	mul.wide.s32 	%rd5, %r106, 4;
	add.s64 	%rd6, %rd1, %rd5;
	ld.global.f32 	%f22, [%rd6];
	setp.gt.f32 	%p4, %f22, %f90;
	selp.f32 	%f23, %f22, %f90, %p4;
	selp.b32 	%r51, %r107, %r122, %p4;
	add.s64 	%rd8, %rd6, %rd7;
	ld.global.f32 	%f24, [%rd8];
	setp.gt.f32 	%p5, %f24, %f23;
	selp.f32 	%f25, %f24, %f23, %p5;
	add.s32 	%r52, %r107, 1;
	selp.b32 	%r53, %r52, %r51, %p5;
	add.s64 	%rd9, %rd8, %rd7;
	ld.global.f32 	%f26, [%rd9];
	setp.gt.f32 	%p6, %f26, %f25;
	selp.f32 	%f27, %f26, %f25, %p6;
	add.s32 	%r54, %r107, 2;
	selp.b32 	%r55, %r54, %r53, %p6;
	add.s64 	%rd10, %rd9, %rd7;
	ld.global.f32 	%f28, [%rd10];
	setp.gt.f32 	%p7, %f28, %f27;
	selp.f32 	%f29, %f28, %f27, %p7;
	add.s32 	%r56, %r107, 3;
	selp.b32 	%r57, %r56, %r55, %p7;
	add.s64 	%rd11, %rd10, %rd7;
	ld.global.f32 	%f30, [%rd11];
	setp.gt.f32 	%p8, %f30, %f29;
	selp.f32 	%f31, %f30, %f29, %p8;
	add.s32 	%r58, %r107, 4;
	selp.b32 	%r59, %r58, %r57, %p8;
	add.s64 	%rd12, %rd11, %rd7;
	ld.global.f32 	%f32, [%rd12];
	setp.gt.f32 	%p9, %f32, %f31;
	selp.f32 	%f33, %f32, %f31, %p9;
	add.s32 	%r60, %r107, 5;
	selp.b32 	%r61, %r60, %r59, %p9;
	add.s64 	%rd13, %rd12, %rd7;
	ld.global.f32 	%f34, [%rd13];
	setp.gt.f32 	%p10, %f34, %f33;
	selp.f32 	%f35, %f34, %f33, %p10;
	add.s32 	%r62, %r107, 6;
	selp.b32 	%r63, %r62, %r61, %p10;
	add.s64 	%rd14, %rd13, %rd7;
	ld.global.f32 	%f36, [%rd14];
	setp.gt.f32 	%p11, %f36, %f35;
	selp.f32 	%f37, %f36, %f35, %p11;
	add.s32 	%r64, %r107, 7;
	selp.b32 	%r65, %r64, %r63, %p11;
	add.s64 	%rd15, %rd14, %rd7;
	ld.global.f32 	%f38, [%rd15];
	setp.gt.f32 	%p12, %f38, %f37;
	selp.f32 	%f39, %f38, %f37, %p12;
	add.s32 	%r66, %r107, 8;
	selp.b32 	%r67, %r66, %r65, %p12;
	add.s64 	%rd16, %rd15, %rd7;
	ld.global.f32 	%f40, [%rd16];
	setp.gt.f32 	%p13, %f40, %f39;
	selp.f32 	%f41, %f40, %f39, %p13;
	add.s32 	%r68, %r107, 9;
	selp.b32 	%r69, %r68, %r67, %p13;
	add.s64 	%rd17, %rd16, %rd7;
	ld.global.f32 	%f42, [%rd17];
	setp.gt.f32 	%p14, %f42, %f41;
	selp.f32 	%f43, %f42, %f41, %p14;
	add.s32 	%r70, %r107, 10;
	selp.b32 	%r71, %r70, %r69, %p14;
	add.s64 	%rd18, %rd17, %rd7;
	ld.global.f32 	%f44, [%rd18];
	setp.gt.f32 	%p15, %f44, %f43;
	selp.f32 	%f45, %f44, %f43, %p15;
	add.s32 	%r72, %r107, 11;
	selp.b32 	%r73, %r72, %r71, %p15;
	add.s64 	%rd19, %rd18, %rd7;
	ld.global.f32 	%f46, [%rd19];
	setp.gt.f32 	%p16, %f46, %f45;
	selp.f32 	%f47, %f46, %f45, %p16;
	add.s32 	%r74, %r107, 12;
	selp.b32 	%r75, %r74, %r73, %p16;
	add.s64 	%rd20, %rd19, %rd7;
	ld.global.f32 	%f48, [%rd20];
	setp.gt.f32 	%p17, %f48, %f47;
	selp.f32 	%f49, %f48, %f47, %p17;
	add.s32 	%r76, %r107, 13;
	selp.b32 	%r77, %r76, %r75, %p17;
	add.s64 	%rd21, %rd20, %rd7;
	ld.global.f32 	%f50, [%rd21];
	setp.gt.f32 	%p18, %f50, %f49;
	selp.f32 	%f51, %f50, %f49, %p18;
	add.s32 	%r78, %r107, 14;
	selp.b32 	%r79, %r78, %r77, %p18;
	add.s64 	%rd22, %rd21, %rd7;
	ld.global.f32 	%f52, [%rd22];
	setp.gt.f32 	%p19, %f52, %f51;
	selp.f32 	%f90, %f52, %f51, %p19;
	add.s32 	%r80, %r107, 15;
	selp.b32 	%r122, %r80, %r79, %p19;
	add.s32 	%r106, %r106, %r5;
	add.s32 	%r107, %r107, 16;
	setp.ne.s32 	%p20, %r107, %r113;
	@%p20 bra 	$L__BB0_4;
$L__BB0_5:
	setp.eq.s32 	%p21, %r2, 0;
	@%p21 bra 	$L__BB0_14;
	and.b32  	%r15, %r40, 7;
	setp.lt.u32 	%p22, %r2, 8;
	@%p22 bra 	$L__BB0_8;
	add.s32 	%r82, %r113, 4;
	mad.lo.s32 	%r83, %r82, %r39, %r1;
	mul.wide.s32 	%rd23, %r83, 4;
	add.s64 	%rd24, %rd1, %rd23;
	ld.global.f32 	%f54, [%rd24];
	setp.gt.f32 	%p23, %f54, %f90;
	selp.f32 	%f55, %f54, %f90, %p23;
	selp.b32 	%r84, %r113, %r122, %p23;
	add.s32 	%r85, %r113, 1;
	add.s32 	%r86, %r113, 5;
	mul.wide.s32 	%rd25, %r39, 4;
	add.s64 	%rd26, %rd24, %rd25;
	ld.global.f32 	%f56, [%rd26];
	setp.gt.f32 	%p24, %f56, %f55;
	selp.f32 	%f57, %f56, %f55, %p24;
	selp.b32 	%r87, %r85, %r84, %p24;
	add.s32 	%r88, %r113, 2;
	add.s32 	%r89, %r113, 6;
	add.s64 	%rd27, %rd26, %rd25;
	ld.global.f32 	%f58, [%rd27];
	setp.gt.f32 	%p25, %f58, %f57;
	selp.f32 	%f59, %f58, %f57, %p25;
	selp.b32 	%r90, %r88, %r87, %p25;
	add.s32 	%r91, %r113, 3;
	add.s32 	%r92, %r113, 7;
	add.s64 	%rd28, %rd27, %rd25;
	ld.global.f32 	%f60, [%rd28];
	setp.gt.f32 	%p26, %f60, %f59;
	selp.f32 	%f61, %f60, %f59, %p26;
	selp.b32 	%r93, %r91, %r90, %p26;
	add.s32 	%r113, %r113, 8;
	add.s64 	%rd29, %rd28, %rd25;
	ld.global.f32 	%f62, [%rd29];
	setp.gt.f32 	%p27, %f62, %f61;
	selp.f32 	%f63, %f62, %f61, %p27;
	selp.b32 	%r94, %r82, %r93, %p27;
	add.s64 	%rd30, %rd29, %rd25;
	ld.global.f32 	%f64, [%rd30];
	setp.gt.f32 	%p28, %f64, %f63;
	selp.f32 	%f65, %f64, %f63, %p28;
	selp.b32 	%r95, %r86, %r94, %p28;
	add.s64 	%rd31, %rd30, %rd25;
	ld.global.f32 	%f66, [%rd31];
	setp.gt.f32 	%p29, %f66, %f65;
	selp.f32 	%f67, %f66, %f65, %p29;
	selp.b32 	%r96, %r89, %r95, %p29;
	add.s64 	%rd32, %rd31, %rd25;
	ld.global.f32 	%f68, [%rd32];
	setp.gt.f32 	%p30, %f68, %f67;
	selp.f32 	%f90, %f68, %f67, %p30;
	selp.b32 	%r122, %r92, %r96, %p30;
$L__BB0_8:
	setp.eq.s32 	%p31, %r15, 0;
	@%p31 bra 	$L__BB0_14;
	and.b32  	%r21, %r40, 3;
	setp.lt.u32 	%p32, %r15, 4;
	@%p32 bra 	$L__BB0_11;
	add.s32 	%r22, %r113, 4;
	mad.lo.s32 	%r98, %r22, %r39, %r1;
	mul.wide.s32 	%rd33, %r98, 4;
	add.s64 	%rd34, %rd1, %rd33;
	ld.global.f32 	%f70, [%rd34];
	setp.gt.f32 	%p33, %f70, %f90;
	selp.f32 	%f71, %f70, %f90, %p33;
	selp.b32 	%r99, %r113, %r122, %p33;
	add.s32 	%r100, %r113, 1;
	mul.wide.s32 	%rd35, %r39, 4;
	add.s64 	%rd36, %rd34, %rd35;
	ld.global.f32 	%f72, [%rd36];
	setp.gt.f32 	%p34, %f72, %f71;
	selp.f32 	%f73, %f72, %f71, %p34;
	selp.b32 	%r101, %r100, %r99, %p34;
	add.s32 	%r102, %r113, 2;
	add.s64 	%rd37, %rd36, %rd35;
	ld.global.f32 	%f74, [%rd37];
	setp.gt.f32 	%p35, %f74, %f73;
	selp.f32 	%f75, %f74, %f73, %p35;
	selp.b32 	%r103, %r102, %r101, %p35;
	add.s32 	%r104, %r113, 3;
	add.s64 	%rd38, %rd37, %rd35;
	ld.global.f32 	%f76, [%rd38];
	setp.gt.f32 	%p36, %f76, %f75;
	selp.f32 	%f90, %f76, %f75, %p36;
	selp.b32 	%r122, %r104, %r103, %p36;
	mov.u32 	%r113, %r22;
$L__BB0_11:
	setp.eq.s32 	%p37, %r21, 0;
	@%p37 bra 	$L__BB0_14;
	add.s32 	%r105, %r113, 4;
	mad.lo.s32 	%r119, %r39, %r105, %r1;
	neg.s32 	%r118, %r21;
$L__BB0_13:
	.pragma "nounroll";
	mul.wide.s32 	%rd39, %r119, 4;
	add.s64 	%rd40, %rd1, %rd39;
	ld.global.f32 	%f77, [%rd40];
	setp.gt.f32 	%p38, %f77, %f90;
	selp.f32 	%f90, %f77, %f90, %p38;
	selp.b32 	%r122, %r113, %r122, %p38;
	add.s32 	%r113, %r113, 1;
	add.s32 	%r119, %r119, %r39;
	add.s32 	%r118, %r118, 1;
	setp.ne.s32 	%p39, %r118, 0;
	@%p39 bra 	$L__BB0_13;
$L__BB0_14:
	cvt.rn.f32.s32 	%f92, %r122;
$L__BB0_15:
	setp.leu.f32 	%p40, %f90, %f17;
	@%p40 bra 	$L__BB0_18;
	cvta.to.global.u64 	%rd41, %rd3;
	atom.global.add.u32 	%r38, [%rd41], 1;
	setp.ge.s32 	%p41, %r38, %r41;
	@%p41 bra 	$L__BB0_18;
	mul.wide.s32 	%rd42, %r1, 4;
	add.s64 	%rd43, %rd1, %rd42;
	ld.global.f32 	%f78, [%rd43];
	mul.wide.s32 	%rd44, %r39, 4;
	add.s64 	%rd45, %rd43, %rd44;
	ld.global.f32 	%f79, [%rd45];
	add.s64 	%rd46, %rd45, %rd44;
	ld.global.f32 	%f80, [%rd46];
	add.s64 	%rd47, %rd46, %rd44;
	ld.global.f32 	%f81, [%rd47];
	cvta.to.global.u64 	%rd48, %rd2;
	mul.wide.s32 	%rd49, %r38, 24;
	add.s64 	%rd50, %rd48, %rd49;
	st.global.f32 	[%rd50], %f78;
	st.global.f32 	[%rd50+4], %f79;
	st.global.f32 	[%rd50+8], %f80;
	st.global.f32 	[%rd50+12], %f81;
	st.global.f32 	[%rd50+16], %f90;
	st.global.f32 	[%rd50+20], %f92;
$L__BB0_18:
	ret;

}


// ===== COMPILED SASS (sm_100) =====

	.target	sm_100

	.elftype	@"ET_EXEC"


//--------------------- .note.nv.tkinfo           --------------------------
	.section	.note.nv.tkinfo,"",@"SHT_NOTE"
	.sectionflags	@"SHF_NOTE_NV_TKINFO"
	.tkinfo
        /*0018*/ 	.word	0x00000002
        /*0030*/ 	.string	""
        /*0030*/ 	.string	"ptxas"
        /*0030*/ 	.string	"Cuda compilation tools, release 13.0, V13.0.88"
        /*0030*/ 	.string	"Build cuda_13.0.r13.0/compiler.36424714_0"
        /*0030*/ 	.string	"-arch sm_100 -m 64 "



//--------------------- .note.nv.cuinfo           --------------------------
	.section	.note.nv.cuinfo,"",@"SHT_NOTE"
	.sectionflags	@"SHF_NOTE_NV_CUINFO"
        /*0018*/ 	.short	0x0002
        /*001a*/ 	.short	0x0064
        /*001c*/ 	.short	0x0082
	.zero		2


//--------------------- .nv.info                  --------------------------
	.section	.nv.info,"",@"SHT_CUDA_INFO"
	.align	4


	//----- nvinfo : EIATTR_REGCOUNT
	.align		4
        /*0000*/ 	.byte	0x04, 0x2f
        /*0002*/ 	.short	(.L_1 - .L_0)
	.align		4
.L_0:
        /*0004*/ 	.word	index@(_Z13decode_kernelPfiifP14AlignDetectionPii)
        /*0008*/ 	.word	0x00000020


	//----- nvinfo : EIATTR_FRAME_SIZE
	.align		4
.L_1:
        /*000c*/ 	.byte	0x04, 0x11
        /*000e*/ 	.short	(.L_3 - .L_2)
	.align		4
.L_2:
        /*0010*/ 	.word	index@(_Z13decode_kernelPfiifP14AlignDetectionPii)
        /*0014*/ 	.word	0x00000000


	//----- nvinfo : EIATTR_MIN_STACK_SIZE
	.align		4
.L_3:
        /*0018*/ 	.byte	0x04, 0x12
        /*001a*/ 	.short	(.L_5 - .L_4)
	.align		4
.L_4:
        /*001c*/ 	.word	index@(_Z13decode_kernelPfiifP14AlignDetectionPii)
        /*0020*/ 	.word	0x00000000
.L_5:


//--------------------- .nv.compat                --------------------------
	.section	.nv.compat,"",@"SHT_CUDA_COMPAT_INFO"
	.align	4
        /*0000*/ 	.byte	0x02, 0x09, 0x00, 0x00, 0x02, 0x02, 0x01, 0x00, 0x02, 0x05, 0x05, 0x00, 0x03, 0x07, 0x01, 0x01
        /*0010*/ 	.byte	0x02, 0x03, 0x00, 0x00, 0x02, 0x06, 0x01, 0x00, 0x04, 0x0b, 0x08, 0x00, 0x09, 0x00, 0x00, 0x00
        /*0020*/ 	.byte	0x00, 0x00, 0x00, 0x00


//--------------------- .nv.info._Z13decode_kernelPfiifP14AlignDetectionPii --------------------------
	.section	.nv.info._Z13decode_kernelPfiifP14AlignDetectionPii,"",@"SHT_CUDA_INFO"
	.sectionflags	@""
	.align	4


	//----- nvinfo : EIATTR_CUDA_API_VERSION
	.align		4
        /*0000*/ 	.byte	0x04, 0x37
        /*0002*/ 	.short	(.L_7 - .L_6)
.L_6:
        /*0004*/ 	.word	0x00000082


	//----- nvinfo : EIATTR_KPARAM_INFO
	.align		4
.L_7:
        /*0008*/ 	.byte	0x04, 0x17
        /*000a*/ 	.short	(.L_9 - .L_8)
.L_8:
        /*000c*/ 	.word	0x00000000
        /*0010*/ 	.short	0x0006
        /*0012*/ 	.short	0x0028
        /*0014*/ 	.byte	0x00, 0xf0, 0x11, 0x00


	//----- nvinfo : EIATTR_KPARAM_INFO
	.align		4
.L_9:
        /*0018*/ 	.byte	0x04, 0x17
        /*001a*/ 	.short	(.L_11 - .L_10)
.L_10:
        /*001c*/ 	.word	0x00000000
        /*0020*/ 	.short	0x0005
        /*0022*/ 	.short	0x0020
        /*0024*/ 	.byte	0x00, 0xf5, 0x21, 0x00


	//----- nvinfo : EIATTR_KPARAM_INFO
	.align		4
.L_11:
        /*0028*/ 	.byte	0x04, 0x17
        /*002a*/ 	.short	(.L_13 - .L_12)
.L_12:
        /*002c*/ 	.word	0x00000000
        /*0030*/ 	.short	0x0004
        /*0032*/ 	.short	0x0018
        /*0034*/ 	.byte	0x00, 0xf5, 0x21, 0x00


	//----- nvinfo : EIATTR_KPARAM_INFO
	.align		4
.L_13:
        /*0038*/ 	.byte	0x04, 0x17
        /*003a*/ 	.short	(.L_15 - .L_14)
.L_14:
        /*003c*/ 	.word	0x00000000
        /*0040*/ 	.short	0x0003
        /*0042*/ 	.short	0x0010
        /*0044*/ 	.byte	0x00, 0xf0, 0x11, 0x00


	//----- nvinfo : EIATTR_KPARAM_INFO
	.align		4
.L_15:
        /*0048*/ 	.byte	0x04, 0x17
        /*004a*/ 	.short	(.L_17 - .L_16)
.L_16:
        /*004c*/ 	.word	0x00000000
        /*0050*/ 	.short	0x0002
        /*0052*/ 	.short	0x000c
        /*0054*/ 	.byte	0x00, 0xf0, 0x11, 0x00


	//----- nvinfo : EIATTR_KPARAM_INFO
	.align		4
.L_17:
        /*0058*/ 	.byte	0x04, 0x17
        /*005a*/ 	.short	(.L_19 - .L_18)
.L_18:
        /*005c*/ 	.word	0x00000000
        /*0060*/ 	.short	0x0001
        /*0062*/ 	.short	0x0008
        /*0064*/ 	.byte	0x00, 0xf0, 0x11, 0x00


	//----- nvinfo : EIATTR_KPARAM_INFO
	.align		4
.L_19:
        /*0068*/ 	.byte	0x04, 0x17
        /*006a*/ 	.short	(.L_21 - .L_20)
.L_20:
        /*006c*/ 	.word	0x00000000
        /*0070*/ 	.short	0x0000
        /*0072*/ 	.short	0x0000
        /*0074*/ 	.byte	0x00, 0xf5, 0x21, 0x00


	//----- nvinfo : EIATTR_SPARSE_MMA_MASK
	.align		4
.L_21:
        /*0078*/ 	.byte	0x03, 0x50
        /*007a*/ 	.short	0x0000


	//----- nvinfo : EIATTR_MAXREG_COUNT
	.align		4
        /*007c*/ 	.byte	0x03, 0x1b
        /*007e*/ 	.short	0x00ff


	//----- nvinfo : EIATTR_MERCURY_ISA_VERSION
	.align		4
        /*0080*/ 	.byte	0x03, 0x5f
        /*0082*/ 	.short	0x0101


	//----- nvinfo : EIATTR_INT_WARP_WIDE_INSTR_OFFSETS
	.align		4
        /*0084*/ 	.byte	0x04, 0x31
        /*0086*/ 	.short	(.L_23 - .L_22)


	//   ....[0]....
.L_22:
        /*0088*/ 	.word	0x00000d20


	//   ....[1]....
        /*008c*/ 	.word	0x00000dc0


	//----- nvinfo : EIATTR_VRC_CTA_INIT_COUNT
	.align		4
.L_23:
        /*0090*/ 	.byte	0x02, 0x4a
	.zero		1
	.zero		1


	//----- nvinfo : EIATTR_EXIT_INSTR_OFFSETS
	.align		4
        /*0094*/ 	.byte	0x04, 0x1c
        /*0096*/ 	.short	(.L_25 - .L_24)


	//   ....[0]....
.L_24:
        /*0098*/ 	.word	0x00000070


	//   ....[1]....
        /*009c*/ 	.word	0x00000d00


	//   ....[2]....
        /*00a0*/ 	.word	0x00000df0


	//   ....[3]....
        /*00a4*/ 	.word	0x00000f10


	//----- nvinfo : EIATTR_CBANK_PARAM_SIZE
	.align		4
.L_25:
        /*00a8*/ 	.byte	0x03, 0x19
        /*00aa*/ 	.short	0x002c


	//----- nvinfo : EIATTR_PARAM_CBANK
	.align		4
        /*00ac*/ 	.byte	0x04, 0x0a
        /*00ae*/ 	.short	(.L_27 - .L_26)
	.align		4
.L_26:
        /*00b0*/ 	.word	index@(.nv.constant0._Z13decode_kernelPfiifP14AlignDetectionPii)
        /*00b4*/ 	.short	0x0380
        /*00b6*/ 	.short	0x002c


	//----- nvinfo : EIATTR_SW_WAR
	.align		4
.L_27:
        /*00b8*/ 	.byte	0x04, 0x36
        /*00ba*/ 	.short	(.L_29 - .L_28)
.L_28:
        /*00bc*/ 	.word	0x00000008
.L_29:


//--------------------- .nv.callgraph             --------------------------
	.section	.nv.callgraph,"",@"SHT_CUDA_CALLGRAPH"
	.align	4
	.sectionentsize	8
	.align		4
        /*0000*/ 	.word	0x00000000
	.align		4
        /*0004*/ 	.word	0xffffffff
	.align		4
        /*0008*/ 	.word	0x00000000
	.align		4
        /*000c*/ 	.word	0xfffffffe
	.align		4
        /*0010*/ 	.word	0x00000000
	.align		4
        /*0014*/ 	.word	0xfffffffd
	.align		4
        /*0018*/ 	.word	0x00000000
	.align		4
        /*001c*/ 	.word	0xfffffffc


//--------------------- .text._Z13decode_kernelPfiifP14AlignDetectionPii --------------------------
	.section	.text._Z13decode_kernelPfiifP14AlignDetectionPii,"ax",@progbits
	.align	128
        .global         _Z13decode_kernelPfiifP14AlignDetectionPii
        .type           _Z13decode_kernelPfiifP14AlignDetectionPii,@function
        .size           _Z13decode_kernelPfiifP14AlignDetectionPii,(.L_x_8 - _Z13decode_kernelPfiifP14AlignDetectionPii)
        .other          _Z13decode_kernelPfiifP14AlignDetectionPii,@"STO_CUDA_ENTRY STV_DEFAULT"
_Z13decode_kernelPfiifP14AlignDetectionPii:
.text._Z13decode_kernelPfiifP14AlignDetectionPii:
[----:B------:R-:W-:Y:S01]  /*0000*/  LDC R1, c[0x0][0x37c] ;  /* 0x0000df00ff017b82 */ /* 0x000fe20000000800 */
[----:B------:R-:W0:Y:S07]  /*0010*/  S2R R2, SR_TID.X ;  /* 0x0000000000027919 */ /* 0x000e2e0000002100 */
[----:B------:R-:W0:Y:S08]  /*0020*/  S2UR UR4, SR_CTAID.X ;  /* 0x00000000000479c3 */ /* 0x000e300000002500 */
[----:B------:R-:W0:Y:S08]  /*0030*/  LDC R3, c[0x0][0x360] ;  /* 0x0000d800ff037b82 */ /* 0x000e300000000800 */
[----:B------:R-:W1:Y:S01]  /*0040*/  LDC R0, c[0x0][0x388] ;  /* 0x0000e200ff007b82 */ /* 0x000e620000000800 */
[----:B0-----:R-:W-:-:S05]  /*0050*/  IMAD R3, R3, UR4, R2 ;  /* 0x0000000403037c24 */ /* 0x001fca000f8e0202 */
[----:B-1----:R-:W-:-:S13]  /*0060*/  ISETP.GE.AND P0, PT, R3, R0, PT ;  /* 0x000000000300720c */ /* 0x002fda0003f06270 */
[----:B------:R-:W-:Y:S05]  /*0070*/  @P0 EXIT ;  /* 0x000000000000094d */ /* 0x000fea0003800000 */
[----:B------:R-:W0:Y:S01]  /*0080*/  LDCU UR4, c[0x0][0x38c] ;  /* 0x00007180ff0477ac */ /* 0x000e220008000800 */
[----:B------:R-:W-:Y:S02]  /*0090*/  IMAD.MOV.U32 R6, RZ, RZ, -0x40800000 ;  /* 0xbf800000ff067424 */ /* 0x000fe400078e00ff */
[----:B------:R-:W-:Y:S01]  /*00a0*/  IMAD.MOV.U32 R2, RZ, RZ, -0x40800000 ;  /* 0xbf800000ff027424 */ /* 0x000fe200078e00ff */
[----:B------:R-:W1:Y:S01]  /*00b0*/  LDCU.64 UR8, c[0x0][0x358] ;  /* 0x00006b00ff0877ac */ /* 0x000e620008000a00 */
[----:B0-----:R-:W-:-:S09]  /*00c0*/  UISETP.GE.AND UP0, UPT, UR4, 0x1, UPT ;  /* 0x000000010400788c */ /* 0x001fd2000bf06270 */
[----:B-1----:R-:W-:Y:S05]  /*00d0*/  BRA.U !UP0, `(.L_x_0) ;  /* 0x0000000d08007547 */ /* 0x002fea000b800000 */
[----:B------:R-:W-:Y:S01]  /*00e0*/  UISETP.GE.U32.AND UP0, UPT, UR4, 0x10, UPT ;  /* 0x000000100400788c */ /* 0x000fe2000bf06070 */
[----:B------:R-:W-:Y:S01]  /*00f0*/  IMAD.MOV.U32 R6, RZ, RZ, -0x40800000 ;  /* 0xbf800000ff067424 */ /* 0x000fe200078e00ff */
[----:B------:R-:W-:Y:S01]  /*0100*/  ULOP3.LUT UR5, UR4, 0xf, URZ, 0xc0, !UPT ;  /* 0x0000000f04057892 */ /* 0x000fe2000f8ec0ff */
[----:B------:R-:W-:Y:S02]  /*0110*/  IMAD.MOV.U32 R2, RZ, RZ, -0x1 ;  /* 0xffffffffff027424 */ /* 0x000fe400078e00ff */
[----:B------:R-:W-:Y:S01]  /*0120*/  IMAD.MOV.U32 R7, RZ, RZ, RZ ;  /* 0x000000ffff077224 */ /* 0x000fe200078e00ff */
[----:B------:R-:W-:-:S03]  /*0130*/  UISETP.NE.AND UP1, UPT, UR5, URZ, UPT ;  /* 0x000000ff0500728c */ /* 0x000fc6000bf25270 */
[----:B------:R-:W-:Y:S08]  /*0140*/  BRA.U !UP0, `(.L_x_1) ;  /* 0x00000005086c7547 */ /* 0x000ff0000b800000 */
[----:B------:R-:W0:Y:S01]  /*0150*/  LDC.64 R14, c[0x0][0x380] ;  /* 0x0000e000ff0e7b82 */ /* 0x000e220000000a00 */
[----:B------:R-:W-:Y:S01]  /*0160*/  ULOP3.LUT UR6, UR4, 0x7ffffff0, URZ, 0xc0, !UPT ;  /* 0x7ffffff004067892 */ /* 0x000fe2000f8ec0ff */
[----:B------:R-:W-:Y:S02]  /*0170*/  HFMA2 R6, -RZ, RZ, -1.875, 0 ;  /* 0xbf800000ff067431 */ /* 0x000fe400000001ff */
[----:B------:R-:W-:Y:S02]  /*0180*/  IMAD R5, R0, 0x4, R3 ;  /* 0x0000000400057824 */ /* 0x000fe400078e0203 */
[----:B------:R-:W-:Y:S02]  /*0190*/  IMAD.MOV.U32 R2, RZ, RZ, -0x1 ;  /* 0xffffffffff027424 */ /* 0x000fe400078e00ff */
[----:B------:R-:W-:Y:S02]  /*01a0*/  IMAD.MOV.U32 R4, RZ, RZ, RZ ;  /* 0x000000ffff047224 */ /* 0x000fe400078e00ff */
[----:B------:R-:W-:-:S07]  /*01b0*/  IMAD.U32 R7, RZ, RZ, UR6 ;  /* 0x00000006ff077e24 */ /* 0x000fce000f8e00ff */
.L_x_2:
[----:B0-----:R-:W-:-:S05]  /*01c0*/  IMAD.WIDE R10, R5, 0x4, R14 ;  /* 0x00000004050a7825 */ /* 0x001fca00078e020e */
[----:B------:R0:W2:Y:S01]  /*01d0*/  LDG.E R9, desc[UR8][R10.64] ;  /* 0x000000080a097981 */ /* 0x0000a2000c1e1900 */
[----:B------:R-:W-:-:S05]  /*01e0*/  IMAD.WIDE R12, R0, 0x4, R10 ;  /* 0x00000004000c7825 */ /* 0x000fca00078e020a */
[----:B------:R-:W3:Y:S01]  /*01f0*/  LDG.E R8, desc[UR8][R12.64] ;  /* 0x000000080c087981 */ /* 0x000ee2000c1e1900 */
[----:B------:R-:W-:-:S05]  /*0200*/  IMAD.WIDE R18, R0, 0x4, R12 ;  /* 0x0000000400127825 */ /* 0x000fca00078e020c */
[----:B------:R-:W4:Y:S01]  /*0210*/  LDG.E R27, desc[UR8][R18.64] ;  /* 0x00000008121b7981 */ /* 0x000f22000c1e1900 */
[----:B------:R-:W-:-:S05]  /*0220*/  IMAD.WIDE R20, R0, 0x4, R18 ;  /* 0x0000000400147825 */ /* 0x000fca00078e0212 */
[----:B------:R-:W5:Y:S01]  /*0230*/  LDG.E R26, desc[UR8][R20.64] ;  /* 0x00000008141a7981 */ /* 0x000f62000c1e1900 */
[----:B0-----:R-:W-:-:S05]  /*0240*/  IMAD.WIDE R10, R0, 0x4, R20 ;  /* 0x00000004000a7825 */ /* 0x001fca00078e0214 */
[----:B------:R-:W5:Y:S01]  /*0250*/  LDG.E R25, desc[UR8][R10.64] ;  /* 0x000000080a197981 */ /* 0x000f62000c1e1900 */
[----:B------:R-:W-:-:S05]  /*0260*/  IMAD.WIDE R28, R0, 0x4, R10 ;  /* 0x00000004001c7825 */ /* 0x000fca00078e020a */
[----:B------:R0:W5:Y:S02]  /*0270*/  LDG.E R24, desc[UR8][R28.64] ;  /* 0x000000081c187981 */ /* 0x000164000c1e1900 */
[----:B0-----:R-:W-:-:S05]  /*0280*/  IMAD.WIDE R28, R0, 0x4, R28 ;  /* 0x00000004001c7825 */ /* 0x001fca00078e021c */
[----:B------:R-:W5:Y:S01]  /*0290*/  LDG.E R23, desc[UR8][R28.64] ;  /* 0x000000081c177981 */ /* 0x000f62000c1e1900 */
[----:B------:R-:W-:-:S05]  /*02a0*/  IMAD.WIDE R16, R0, 0x4, R28 ;  /* 0x0000000400107825 */ /* 0x000fca00078e021c */
[----:B------:R-:W5:Y:S01]  /*02b0*/  LDG.E R22, desc[UR8][R16.64] ;  /* 0x0000000810167981 */ /* 0x000f62000c1e1900 */
[----:B------:R-:W-:-:S05]  /*02c0*/  IMAD.WIDE R18, R0, 0x4, R16 ;  /* 0x0000000400127825 */ /* 0x000fca00078e0210 */
        /* <DEDUP_REMOVED lines=8> */
[----:B------:R0:W5:Y:S02]  /*0350*/  LDG.E R28, desc[UR8][R16.64] ;  /* 0x00000008101c7981 */ /* 0x000164000c1e1900 */
[----:B0-----:R-:W-:-:S05]  /*0360*/  IMAD.WIDE R16, R0, 0x4, R16 ;  /* 0x0000000400107825 */ /* 0x001fca00078e0210 */
[----:B------:R-:W5:Y:S01]  /*0370*/  LDG.E R29, desc[UR8][R16.64] ;  /* 0x00000008101d7981 */ /* 0x000f62000c1e1900 */
[----:B------:R-:W-:-:S04]  /*0380*/  IMAD.WIDE R18, R0, 0x4, R16 ;  /* 0x0000000400127825 */ /* 0x000fc800078e0210 */
[C---:B------:R-:W-:Y:S01]  /*0390*/  IMAD.WIDE R20, R0.reuse, 0x4, R18 ;  /* 0x0000000400147825 */ /* 0x040fe200078e0212 */
[----:B------:R-:W5:Y:S05]  /*03a0*/  LDG.E R16, desc[UR8][R18.64] ;  /* 0x0000000812107981 */ /* 0x000f6a000c1e1900 */
[----:B------:R-:W5:Y:S01]  /*03b0*/  LDG.E R20, desc[UR8][R20.64] ;  /* 0x0000000814147981 */ /* 0x000f62000c1e1900 */
[----:B------:R-:W-:Y:S01]  /*03c0*/  IMAD R5, R0, 0x10, R5 ;  /* 0x0000001000057824 */ /* 0x000fe200078e0205 */
[----:B--2---:R-:W-:-:S04]  /*03d0*/  FSETP.GT.AND P3, PT, R9, R6, PT ;  /* 0x000000060900720b */ /* 0x004fc80003f64000 */
[----:B------:R-:W-:Y:S02]  /*03e0*/  FSEL R9, R9, R6, P3 ;  /* 0x0000000609097208 */ /* 0x000fe40001800000 */
[----:B------:R-:W-:Y:S02]  /*03f0*/  SEL R2, R4, R2, P3 ;  /* 0x0000000204027207 */ /* 0x000fe40001800000 */
[----:B---3--:R-:W-:-:S04]  /*0400*/  FSETP.GT.AND P4, PT, R8, R9, PT ;  /* 0x000000090800720b */ /* 0x008fc80003f84000 */
[----:B------:R-:W-:-:S04]  /*0410*/  FSEL R8, R8, R9, P4 ;  /* 0x0000000908087208 */ /* 0x000fc80002000000 */
[----:B----4-:R-:W-:-:S04]  /*0420*/  FSETP.GT.AND P5, PT, R27, R8, PT ;  /* 0x000000081b00720b */ /* 0x010fc80003fa4000 */
[----:B------:R-:W-:Y:S01]  /*0430*/  FSEL R27, R27, R8, P5 ;  /* 0x000000081b1b7208 */ /* 0x000fe20002800000 */
[----:B------:R-:W-:-:S03]  /*0440*/  @P4 VIADD R2, R4, 0x1 ;  /* 0x0000000104024836 */ /* 0x000fc60000000000 */
[----:B-----5:R-:W-:-:S04]  /*0450*/  FSETP.GT.AND P6, PT, R26, R27, PT ;  /* 0x0000001b1a00720b */ /* 0x020fc80003fc4000 */
[----:B------:R-:W-:Y:S01]  /*0460*/  FSEL R26, R26, R27, P6 ;  /* 0x0000001b1a1a7208 */ /* 0x000fe20003000000 */
[----:B------:R-:W-:-:S03]  /*0470*/  @P5 VIADD R2, R4, 0x2 ;  /* 0x0000000204025836 */ /* 0x000fc60000000000 */
[----:B------:R-:W-:-:S04]  /*0480*/  FSETP.GT.AND P0, PT, R25, R26, PT ;  /* 0x0000001a1900720b */ /* 0x000fc80003f04000 */
[----:B------:R-:W-:Y:S02]  /*0490*/  FSEL R25, R25, R26, P0 ;  /* 0x0000001a19197208 */ /* 0x000fe40000000000 */
[----:B------:R-:W-:Y:S02]  /*04a0*/  @P6 IADD3 R2, PT, PT, R4, 0x3, RZ ;  /* 0x0000000304026810 */ /* 0x000fe40007ffe0ff */
[----:B------:R-:W-:-:S04]  /*04b0*/  FSETP.GT.AND P1, PT, R24, R25, PT ;  /* 0x000000191800720b */ /* 0x000fc80003f24000 */
[----:B------:R-:W-:Y:S01]  /*04c0*/  FSEL R24, R24, R25, P1 ;  /* 0x0000001918187208 */ /* 0x000fe20000800000 */
[----:B------:R-:W-:-:S03]  /*04d0*/  @P0 VIADD R2, R4, 0x4 ;  /* 0x0000000404020836 */ /* 0x000fc60000000000 */
        /* <DEDUP_REMOVED lines=24> */
[----:B------:R-:W-:-:S05]  /*0660*/  FSETP.GT.AND P3, PT, R16, R29, PT ;  /* 0x0000001d1000720b */ /* 0x000fca0003f64000 */
[----:B------:R-:W-:Y:S01]  /*0670*/  @P2 VIADD R2, R4, 0xd ;  /* 0x0000000d04022836 */ /* 0x000fe20000000000 */
[----:B------:R-:W-:-:S04]  /*0680*/  FSEL R29, R16, R29, P3 ;  /* 0x0000001d101d7208 */ /* 0x000fc80001800000 */
[----:B------:R-:W-:-:S04]  /*0690*/  FSETP.GT.AND P0, PT, R20, R29, PT ;  /* 0x0000001d1400720b */ /* 0x000fc80003f04000 */
[----:B------:R-:W-:Y:S01]  /*06a0*/  FSEL R6, R20, R29, P0 ;  /* 0x0000001d14067208 */ /* 0x000fe20000000000 */
[----:B------:R-:W-:-:S08]  /*06b0*/  @P3 VIADD R2, R4, 0xe ;  /* 0x0000000e04023836 */ /* 0x000fd00000000000 */
[C---:B------:R-:W-:Y:S01]  /*06c0*/  @P0 IADD3 R2, PT, PT, R4.reuse, 0xf, RZ ;  /* 0x0000000f04020810 */ /* 0x040fe20007ffe0ff */
[----:B------:R-:W-:-:S05]  /*06d0*/  VIADD R4, R4, 0x10 ;  /* 0x0000001004047836 */ /* 0x000fca0000000000 */
[----:B------:R-:W-:-:S13]  /*06e0*/  ISETP.NE.AND P1, PT, R4, R7, PT ;  /* 0x000000070400720c */ /* 0x000fda0003f25270 */
[----:B------:R-:W-:Y:S05]  /*06f0*/  @P1 BRA `(.L_x_2) ;  /* 0xfffffff800b01947 */ /* 0x000fea000383ffff */
.L_x_1:
[----:B------:R-:W-:Y:S05]  /*0700*/  BRA.U !UP1, `(.L_x_3) ;  /* 0x0000000509707547 */ /* 0x000fea000b800000 */
[----:B------:R-:W-:Y:S02]  /*0710*/  UISETP.GE.U32.AND UP0, UPT, UR5, 0x8, UPT ;  /* 0x000000080500788c */ /* 0x000fe4000bf06070 */
[----:B------:R-:W-:-:S04]  /*0720*/  ULOP3.LUT UR6, UR4, 0x7, URZ, 0xc0, !UPT ;  /* 0x0000000704067892 */ /* 0x000fc8000f8ec0ff */
[----:B------:R-:W-:-:S03]  /*0730*/  UISETP.NE.AND UP1, UPT, UR6, URZ, UPT ;  /* 0x000000ff0600728c */ /* 0x000fc6000bf25270 */
[----:B------:R-:W-:Y:S08]  /*0740*/  BRA.U !UP0, `(.L_x_4) ;  /* 0x0000000108b07547 */ /* 0x000ff0000b800000 */
[----:B------:R-:W0:Y:S01]  /*0750*/  LDC.64 R8, c[0x0][0x380] ;  /* 0x0000e000ff087b82 */ /* 0x000e220000000a00 */
[----:B------:R-:W-:-:S04]  /*0760*/  VIADD R4, R7, 0x4 ;  /* 0x0000000407047836 */ /* 0x000fc80000000000 */
[----:B------:R-:W-:-:S04]  /*0770*/  IMAD R5, R4, R0, R3 ;  /* 0x0000000004057224 */ /* 0x000fc800078e0203 */
[----:B0-----:R-:W-:-:S05]  /*0780*/  IMAD.WIDE R8, R5, 0x4, R8 ;  /* 0x0000000405087825 */ /* 0x001fca00078e0208 */
[----:B------:R0:W2:Y:S01]  /*0790*/  LDG.E R5, desc[UR8][R8.64] ;  /* 0x0000000808057981 */ /* 0x0000a2000c1e1900 */
[----:B------:R-:W-:-:S05]  /*07a0*/  IMAD.WIDE R10, R0, 0x4, R8 ;  /* 0x00000004000a7825 */ /* 0x000fca00078e0208 */
[----:B------:R1:W3:Y:S01]  /*07b0*/  LDG.E R20, desc[UR8][R10.64] ;  /* 0x000000080a147981 */ /* 0x0002e2000c1e1900 */
[----:B------:R-:W-:-:S05]  /*07c0*/  IMAD.WIDE R12, R0, 0x4, R10 ;  /* 0x00000004000c7825 */ /* 0x000fca00078e020a */
[----:B------:R-:W4:Y:S01]  /*07d0*/  LDG.E R22, desc[UR8][R12.64] ;  /* 0x000000080c167981 */ /* 0x000f22000c1e1900 */
[----:B------:R-:W-:-:S05]  /*07e0*/  IMAD.WIDE R14, R0, 0x4, R12 ;  /* 0x00000004000e7825 */ /* 0x000fca00078e020c */
[----:B------:R-:W5:Y:S01]  /*07f0*/  LDG.E R24, desc[UR8][R14.64] ;  /* 0x000000080e187981 */ /* 0x000f62000c1e1900 */
[----:B------:R-:W-:-:S05]  /*0800*/  IMAD.WIDE R16, R0, 0x4, R14 ;  /* 0x0000000400107825 */ /* 0x000fca00078e020e */
[----:B------:R-:W5:Y:S01]  /*0810*/  LDG.E R26, desc[UR8][R16.64] ;  /* 0x00000008101a7981 */ /* 0x000f62000c1e1900 */
[----:B------:R-:W-:-:S05]  /*0820*/  IMAD.WIDE R18, R0, 0x4, R16 ;  /* 0x0000000400127825 */ /* 0x000fca00078e0210 */
[----:B------:R-:W5:Y:S01]  /*0830*/  LDG.E R28, desc[UR8][R18.64] ;  /* 0x00000008121c7981 */ /* 0x000f62000c1e1900 */
[----:B0-----:R-:W-:-:S05]  /*0840*/  IMAD.WIDE R8, R0, 0x4, R18 ;  /* 0x0000000400087825 */ /* 0x001fca00078e0212 */
[----:B------:R-:W5:Y:S01]  /*0850*/  LDG.E R21, desc[UR8][R8.64] ;  /* 0x0000000808157981 */ /* 0x000f62000c1e1900 */
[----:B-1----:R-:W-:-:S06]  /*0860*/  IMAD.WIDE R10, R0, 0x4, R8 ;  /* 0x00000004000a7825 */ /* 0x002fcc00078e0208 */
[----:B------:R-:W5:Y:S01]  /*0870*/  LDG.E R11, desc[UR8][R10.64] ;  /* 0x000000080a0b7981 */ /* 0x000f62000c1e1900 */
[----:B--2---:R-:W-:-:S04]  /*0880*/  FSETP.GT.AND P3, PT, R5, R6, PT ;  /* 0x000000060500720b */ /* 0x004fc80003f64000 */
[----:B------:R-:W-:-:S04]  /*0890*/  FSEL R5, R5, R6, P3 ;  /* 0x0000000605057208 */ /* 0x000fc80001800000 */
[----:B---3--:R-:W-:-:S04]  /*08a0*/  FSETP.GT.AND P4, PT, R20, R5, PT ;  /* 0x000000051400720b */ /* 0x008fc80003f84000 */
[----:B------:R-:W-:-:S04]  /*08b0*/  FSEL R5, R20, R5, P4 ;  /* 0x0000000514057208 */ /* 0x000fc80002000000 */
[----:B----4-:R-:W-:-:S04]  /*08c0*/  FSETP.GT.AND P5, PT, R22, R5, PT ;  /* 0x000000051600720b */ /* 0x010fc80003fa4000 */
[----:B------:R-:W-:-:S04]  /*08d0*/  FSEL R5, R22, R5, P5 ;  /* 0x0000000516057208 */ /* 0x000fc80002800000 */
[----:B-----5:R-:W-:-:S04]  /*08e0*/  FSETP.GT.AND P2, PT, R24, R5, PT ;  /* 0x000000051800720b */ /* 0x020fc80003f44000 */
[----:B------:R-:W-:-:S04]  /*08f0*/  FSEL R5, R24, R5, P2 ;  /* 0x0000000518057208 */ /* 0x000fc80001000000 */
[----:B------:R-:W-:-:S04]  /*0900*/  FSETP.GT.AND P0, PT, R26, R5, PT ;  /* 0x000000051a00720b */ /* 0x000fc80003f04000 */
[----:B------:R-:W-:-:S04]  /*0910*/  FSEL R5, R26, R5, P0 ;  /* 0x000000051a057208 */ /* 0x000fc80000000000 */
[----:B------:R-:W-:-:S04]  /*0920*/  FSETP.GT.AND P1, PT, R28, R5, PT ;  /* 0x000000051c00720b */ /* 0x000fc80003f24000 */
[----:B------:R-:W-:Y:S02]  /*0930*/  FSEL R28, R28, R5, P1 ;  /* 0x000000051c1c7208 */ /* 0x000fe40000800000 */
[C---:B------:R-:W-:Y:S01]  /*0940*/  SEL R5, R7.reuse, R2, P3 ;  /* 0x0000000207057207 */ /* 0x040fe20001800000 */
[----:B------:R-:W-:Y:S01]  /*0950*/  @P4 VIADD R5, R7, 0x1 ;  /* 0x0000000107054836 */ /* 0x000fe20000000000 */
[-C--:B------:R-:W-:Y:S01]  /*0960*/  FSETP.GT.AND P3, PT, R21, R28.reuse, PT ;  /* 0x0000001c1500720b */ /* 0x080fe20003f64000 */
[C---:B------:R-:W-:Y:S01]  /*0970*/  @P5 VIADD R5, R7.reuse, 0x2 ;  /* 0x0000000207055836 */ /* 0x040fe20000000000 */
[C---:B------:R-:W-:Y:S01]  /*0980*/  IADD3 R2, PT, PT, R7.reuse, 0x5, RZ ;  /* 0x0000000507027810 */ /* 0x040fe20007ffe0ff */
[----:B------:R-:W-:Y:S01]  /*0990*/  @P2 VIADD R5, R7, 0x3 ;  /* 0x0000000307052836 */ /* 0x000fe20000000000 */
[----:B------:R-:W-:-:S04]  /*09a0*/  FSEL R6, R21, R28, P3 ;  /* 0x0000001c15067208 */ /* 0x000fc80001800000 */
[CC--:B------:R-:W-:Y:S02]  /*09b0*/  FSETP.GT.AND P4, PT, R11.reuse, R6.reuse, PT ;  /* 0x000000060b00720b */ /* 0x0c0fe40003f84000 */
[----:B------:R-:W-:Y:S02]  /*09c0*/  @!P1 SEL R2, R4, R5, P0 ;  /* 0x0000000504029207 */ /* 0x000fe40000000000 */
[----:B------:R-:W-:Y:S01]  /*09d0*/  FSEL R6, R11, R6, P4 ;  /* 0x000000060b067208 */ /* 0x000fe20002000000 */
[----:B------:R-:W-:-:S08]  /*09e0*/  @P3 VIADD R2, R7, 0x6 ;  /* 0x0000000607023836 */ /* 0x000fd00000000000 */
[C---:B------:R-:W-:Y:S02]  /*09f0*/  @P4 VIADD R2, R7.reuse, 0x7 ;  /* 0x0000000707024836 */ /* 0x040fe40000000000 */
[----:B------:R-:W-:-:S07]  /*0a00*/  VIADD R7, R7, 0x8 ;  /* 0x0000000807077836 */ /* 0x000fce0000000000 */
.L_x_4:
[----:B------:R-:W-:Y:S05]  /*0a10*/  BRA.U !UP1, `(.L_x_3) ;  /* 0x0000000109ac7547 */ /* 0x000fea000b800000 */
[----:B------:R-:W-:Y:S02]  /*0a20*/  UISETP.GE.U32.AND UP0, UPT, UR6, 0x4, UPT ;  /* 0x000000040600788c */ /* 0x000fe4000bf06070 */
[----:B------:R-:W-:-:S04]  /*0a30*/  ULOP3.LUT UR4, UR4, 0x3, URZ, 0xc0, !UPT ;  /* 0x0000000304047892 */ /* 0x000fc8000f8ec0ff */
[----:B------:R-:W-:-:S03]  /*0a40*/  UISETP.NE.AND UP1, UPT, UR4, URZ, UPT ;  /* 0x000000ff0400728c */ /* 0x000fc6000bf25270 */
[----:B------:R-:W-:Y:S08]  /*0a50*/  BRA.U !UP0, `(.L_x_5) ;  /* 0x0000000108607547 */ /* 0x000ff0000b800000 */
[----:B------:R-:W0:Y:S01]  /*0a60*/  LDC.64 R4, c[0x0][0x380] ;  /* 0x0000e000ff047b82 */ /* 0x000e220000000a00 */
[----:B------:R-:W-:-:S05]  /*0a70*/  IADD3 R14, PT, PT, R7, 0x4, RZ ;  /* 0x00000004070e7810 */ /* 0x000fca0007ffe0ff */
[----:B------:R-:W-:-:S04]  /*0a80*/  IMAD R9, R14, R0, R3 ;  /* 0x000000000e097224 */ /* 0x000fc800078e0203 */
[----:B0-----:R-:W-:-:S05]  /*0a90*/  IMAD.WIDE R4, R9, 0x4, R4 ;  /* 0x0000000409047825 */ /* 0x001fca00078e0204 */
[----:B------:R-:W2:Y:S01]  /*0aa0*/  LDG.E R15, desc[UR8][R4.64] ;  /* 0x00000008040f7981 */ /* 0x000ea2000c1e1900 */
[----:B------:R-:W-:-:S05]  /*0ab0*/  IMAD.WIDE R8, R0, 0x4, R4 ;  /* 0x0000000400087825 */ /* 0x000fca00078e0204 */
[----:B------:R-:W3:Y:S01]  /*0ac0*/  LDG.E R17, desc[UR8][R8.64] ;  /* 0x0000000808117981 */ /* 0x000ee2000c1e1900 */
[----:B------:R-:W-:-:S05]  /*0ad0*/  IMAD.WIDE R10, R0, 0x4, R8 ;  /* 0x00000004000a7825 */ /* 0x000fca00078e0208 */
[----:B------:R-:W4:Y:S01]  /*0ae0*/  LDG.E R19, desc[UR8][R10.64] ;  /* 0x000000080a137981 */ /* 0x000f22000c1e1900 */
[----:B------:R-:W-:-:S06]  /*0af0*/  IMAD.WIDE R12, R0, 0x4, R10 ;  /* 0x00000004000c7825 */ /* 0x000fcc00078e020a */
[----:B------:R-:W5:Y:S01]  /*0b00*/  LDG.E R13, desc[UR8][R12.64] ;  /* 0x000000080c0d7981 */ /* 0x000f62000c1e1900 */
        /* <DEDUP_REMOVED lines=10> */
[----:B------:R-:W-:-:S08]  /*0bb0*/  @P2 VIADD R2, R7, 0x2 ;  /* 0x0000000207022836 */ /* 0x000fd00000000000 */
[----:B------:R-:W-:Y:S02]  /*0bc0*/  @P3 VIADD R2, R7, 0x3 ;  /* 0x0000000307023836 */ /* 0x000fe40000000000 */
[----:B------:R-:W-:-:S07]  /*0bd0*/  IMAD.MOV.U32 R7, RZ, RZ, R14 ;  /* 0x000000ffff077224 */ /* 0x000fce00078e000e */
.L_x_5:
[----:B------:R-:W-:Y:S05]  /*0be0*/  BRA.U !UP1, `(.L_x_3) ;  /* 0x0000000109387547 */ /* 0x000fea000b800000 */
[----:B------:R-:W0:Y:S01]  /*0bf0*/  LDC.64 R8, c[0x0][0x380] ;  /* 0x0000e000ff087b82 */ /* 0x000e220000000a00 */
[----:B------:R-:W-:Y:S01]  /*0c00*/  IADD3 R11, PT, PT, R7, 0x4, RZ ;  /* 0x00000004070b7810 */ /* 0x000fe20007ffe0ff */
[----:B------:R-:W-:-:S04]  /*0c10*/  UIADD3 UR4, UPT, UPT, -UR4, URZ, URZ ;  /* 0x000000ff04047290 */ /* 0x000fc8000fffe1ff */
[----:B------:R-:W-:-:S08]  /*0c20*/  IMAD R11, R11, R0, R3 ;  /* 0x000000000b0b7224 */ /* 0x000fd000078e0203 */
.L_x_6:
[----:B0-----:R-:W-:-:S06]  /*0c30*/  IMAD.WIDE R4, R11, 0x4, R8 ;  /* 0x000000040b047825 */ /* 0x001fcc00078e0208 */
[----:B------:R-:W2:Y:S01]  /*0c40*/  LDG.E R5, desc[UR8][R4.64] ;  /* 0x0000000804057981 */ /* 0x000ea2000c1e1900 */
[----:B------:R-:W-:Y:S01]  /*0c50*/  UIADD3 UR4, UPT, UPT, UR4, 0x1, URZ ;  /* 0x0000000104047890 */ /* 0x000fe2000fffe0ff */
[----:B------:R-:W-:-:S03]  /*0c60*/  IMAD.IADD R11, R11, 0x1, R0 ;  /* 0x000000010b0b7824 */ /* 0x000fc600078e0200 */
[----:B------:R-:W-:Y:S01]  /*0c70*/  UISETP.NE.AND UP0, UPT, UR4, URZ, UPT ;  /* 0x000000ff0400728c */ /* 0x000fe2000bf05270 */
[----:B--2---:R-:W-:-:S04]  /*0c80*/  FSETP.GT.AND P0, PT, R5, R6, PT ;  /* 0x000000060500720b */ /* 0x004fc80003f04000 */
[C---:B------:R-:W-:Y:S01]  /*0c90*/  SEL R2, R7.reuse, R2, P0 ;  /* 0x0000000207027207 */ /* 0x040fe20000000000 */
[----:B------:R-:W-:Y:S01]  /*0ca0*/  VIADD R7, R7, 0x1 ;  /* 0x0000000107077836 */ /* 0x000fe20000000000 */
[----:B------:R-:W-:Y:S02]  /*0cb0*/  FSEL R6, R5, R6, P0 ;  /* 0x0000000605067208 */ /* 0x000fe40000000000 */
[----:B------:R-:W-:Y:S05]  /*0cc0*/  BRA.U UP0, `(.L_x_6) ;  /* 0xfffffffd00d87547 */ /* 0x000fea000b83ffff */
.L_x_3:
[----:B------:R-:W-:-:S07]  /*0cd0*/  I2FP.F32.S32 R2, R2 ;  /* 0x0000000200027245 */ /* 0x000fce0000201400 */
.L_x_0:
[----:B------:R-:W0:Y:S02]  /*0ce0*/  LDCU UR4, c[0x0][0x390] ;  /* 0x00007200ff0477ac */ /* 0x000e240008000800 */
[----:B0-----:R-:W-:-:S13]  /*0cf0*/  FSETP.GT.AND P0, PT, R6, UR4, PT ;  /* 0x0000000406007c0b */ /* 0x001fda000bf04000 */
[----:B------:R-:W-:Y:S05]  /*0d00*/  @!P0 EXIT ;  /* 0x000000000000894d */ /* 0x000fea0003800000 */
[----:B------:R-:W0:Y:S01]  /*0d10*/  S2R R7, SR_LANEID ;  /* 0x0000000000077919 */ /* 0x000e220000000000 */
[----:B------:R-:W-:Y:S01]  /*0d20*/  VOTEU.ANY UR4, UPT, PT ;  /* 0x0000000000047886 */ /* 0x000fe200038e0100 */
[----:B------:R-:W1:Y:S01]  /*0d30*/  LDC.64 R4, c[0x0][0x3a0] ;  /* 0x0000e800ff047b82 */ /* 0x000e620000000a00 */
[----:B------:R-:W0:Y:S08]  /*0d40*/  FLO.U32 R8, UR4 ;  /* 0x0000000400087d00 */ /* 0x000e3000080e0000 */
[----:B------:R-:W1:Y:S01]  /*0d50*/  POPC R9, UR4 ;  /* 0x0000000400097d09 */ /* 0x000e620008000000 */
[----:B0-----:R-:W-:-:S13]  /*0d60*/  ISETP.EQ.U32.AND P0, PT, R8, R7, PT ;  /* 0x000000070800720c */ /* 0x001fda0003f02070 */
[----:B-1----:R-:W2:Y:S01]  /*0d70*/  @P0 ATOMG.E.ADD.STRONG.GPU PT, R5, desc[UR8][R4.64], R9 ;  /* 0x80000009040509a8 */ /* 0x002ea200081ef108 */
[----:B------:R-:W0:Y:S02]  /*0d80*/  S2R R10, SR_LTMASK ;  /* 0x00000000000a7919 */ /* 0x000e240000003900 */
[----:B0-----:R-:W-:Y:S01]  /*0d90*/  LOP3.LUT R10, R10, UR4, RZ, 0xc0, !PT ;  /* 0x000000040a0a7c12 */ /* 0x001fe2000f8ec0ff */
[----:B------:R-:W0:Y:S05]  /*0da0*/  LDCU UR4, c[0x0][0x3a8] ;  /* 0x00007500ff0477ac */ /* 0x000e2a0008000800 */
[----:B------:R-:W1:Y:S01]  /*0db0*/  POPC R10, R10 ;  /* 0x0000000a000a7309 */ /* 0x000e620000000000 */
[----:B--2---:R-:W1:Y:S02]  /*0dc0*/  SHFL.IDX PT, R7, R5, R8, 0x1f ;  /* 0x00001f0805077589 */ /* 0x004e6400000e0000 */
[----:B-1----:R-:W-:-:S05]  /*0dd0*/  IMAD.IADD R7, R7, 0x1, R10 ;  /* 0x0000000107077824 */ /* 0x002fca00078e020a */
[----:B0-----:R-:W-:-:S13]  /*0de0*/  ISETP.GE.AND P0, PT, R7, UR4, PT ;  /* 0x0000000407007c0c */ /* 0x001fda000bf06270 */
[----:B------:R-:W-:Y:S05]  /*0df0*/  @P0 EXIT ;  /* 0x000000000000094d */ /* 0x000fea0003800000 */
[----:B------:R-:W0:Y:S08]  /*0e00*/  LDC.64 R4, c[0x0][0x380] ;  /* 0x0000e000ff047b82 */ /* 0x000e300000000a00 */
[----:B------:R-:W1:Y:S01]  /*0e10*/  LDC.64 R14, c[0x0][0x398] ;  /* 0x0000e600ff0e7b82 */ /* 0x000e620000000a00 */
[----:B0-----:R-:W-:-:S04]  /*0e20*/  IMAD.WIDE R4, R3, 0x4, R4 ;  /* 0x0000000403047825 */ /* 0x001fc800078e0204 */
[C---:B------:R-:W-:Y:S02]  /*0e30*/  IMAD.WIDE R8, R0.reuse, 0x4, R4 ;  /* 0x0000000400087825 */ /* 0x040fe400078e0204 */
[----:B------:R-:W2:Y:S02]  /*0e40*/  LDG.E R5, desc[UR8][R4.64] ;  /* 0x0000000804057981 */ /* 0x000ea4000c1e1900 */
[C---:B------:R-:W-:Y:S02]  /*0e50*/  IMAD.WIDE R10, R0.reuse, 0x4, R8 ;  /* 0x00000004000a7825 */ /* 0x040fe400078e0208 */
[----:B------:R-:W3:Y:S02]  /*0e60*/  LDG.E R9, desc[UR8][R8.64] ;  /* 0x0000000808097981 */ /* 0x000ee4000c1e1900 */
[----:B------:R-:W-:Y:S02]  /*0e70*/  IMAD.WIDE R12, R0, 0x4, R10 ;  /* 0x00000004000c7825 */ /* 0x000fe400078e020a */
[----:B------:R-:W4:Y:S04]  /*0e80*/  LDG.E R11, desc[UR8][R10.64] ;  /* 0x000000080a0b7981 */ /* 0x000f28000c1e1900 */
[----:B------:R-:W5:Y:S01]  /*0e90*/  LDG.E R13, desc[UR8][R12.64] ;  /* 0x000000080c0d7981 */ /* 0x000f62000c1e1900 */
[----:B-1----:R-:W-:-:S05]  /*0ea0*/  IMAD.WIDE R14, R7, 0x18, R14 ;  /* 0x00000018070e7825 */ /* 0x002fca00078e020e */
[----:B------:R-:W-:Y:S04]  /*0eb0*/  STG.E desc[UR8][R14.64+0x10], R6 ;  /* 0x000010060e007986 */ /* 0x000fe8000c101908 */
[----:B------:R-:W-:Y:S04]  /*0ec0*/  STG.E desc[UR8][R14.64+0x14], R2 ;  /* 0x000014020e007986 */ /* 0x000fe8000c101908 */
[----:B--2---:R-:W-:Y:S04]  /*0ed0*/  STG.E desc[UR8][R14.64], R5 ;  /* 0x000000050e007986 */ /* 0x004fe8000c101908 */
[----:B---3--:R-:W-:Y:S04]  /*0ee0*/  STG.E desc[UR8][R14.64+0x4], R9 ;  /* 0x000004090e007986 */ /* 0x008fe8000c101908 */
[----:B----4-:R-:W-:Y:S04]  /*0ef0*/  STG.E desc[UR8][R14.64+0x8], R11 ;  /* 0x0000080b0e007986 */ /* 0x010fe8000c101908 */
[----:B-----5:R-:W-:Y:S01]  /*0f00*/  STG.E desc[UR8][R14.64+0xc], R13 ;  /* 0x00000c0d0e007986 */ /* 0x020fe2000c101908 */
[----:B------:R-:W-:Y:S05]  /*0f10*/  EXIT ;  /* 0x000000000000794d */ /* 0x000fea0003800000 */
.L_x_7:
[----:B------:R-:W-:-:S00]  /*0f20*/  BRA `(.L_x_7) ;  /* 0xfffffffc00fc7947 */ /* 0x000fc0000383ffff */
[----:B------:R-:W-:-:S00]  /*0f30*/  NOP ;  /* 0x0000000000007918 */ /* 0x000fc00000000000 */
        /* <DEDUP_REMOVED lines=12> */
.L_x_8:


//--------------------- .nv.shared.reserved.0     --------------------------
	.section	.nv.shared.reserved.0,"aw",@nobits
	.weak		__nv_reservedSMEM_offset_0_alias
	.size		__nv_reservedSMEM_offset_0_alias, 0, 64
	.other		__nv_reservedSMEM_offset_0_alias,@"STO_CUDA_RESERVED_SHARED STV_DEFAULT"
__nv_reservedSMEM_offset_0_alias:
	.zero		0
	.zero		64


//--------------------- .nv.constant0._Z13decode_kernelPfiifP14AlignDetectionPii --------------------------
	.section	.nv.constant0._Z13decode_kernelPfiifP14AlignDetectionPii,"a",@progbits
	.sectionflags	@""
	.align	4
.nv.constant0._Z13decode_kernelPfiifP14AlignDetectionPii:
	.zero		940


//--------------------- SYMBOLS --------------------------

	.type		.nv.reservedSmem.offset0,@object
	.size		.nv.reservedSmem.offset0,0x4
